//
// Generated by NVIDIA NVVM Compiler
//
// Compiler Build ID: CL-36424714
// Cuda compilation tools, release 13.0, V13.0.88
// Based on NVVM 20.0.0
//

.version 9.0
.target sm_100
.address_size 64

	// .globl	_Z12calc_accountPiS_S_ii

.visible .entry _Z12calc_accountPiS_S_ii(
	.param .u64 .ptr .align 1 _Z12calc_accountPiS_S_ii_param_0,
	.param .u64 .ptr .align 1 _Z12calc_accountPiS_S_ii_param_1,
	.param .u64 .ptr .align 1 _Z12calc_accountPiS_S_ii_param_2,
	.param .u32 _Z12calc_accountPiS_S_ii_param_3,
	.param .u32 _Z12calc_accountPiS_S_ii_param_4
)
{
	.reg .pred 	%p<12>;
	.reg .b32 	%r<107>;
	.reg .b64 	%rd<70>;

	ld.param.u64 	%rd3, [_Z12calc_accountPiS_S_ii_param_0];
	ld.param.u64 	%rd4, [_Z12calc_accountPiS_S_ii_param_1];
	ld.param.u32 	%r32, [_Z12calc_accountPiS_S_ii_param_3];
	ld.param.u32 	%r33, [_Z12calc_accountPiS_S_ii_param_4];
	cvta.to.global.u64 	%rd1, %rd4;
	cvta.to.global.u64 	%rd2, %rd3;
	mov.u32 	%r34, %ctaid.x;
	mov.u32 	%r35, %ntid.x;
	mov.u32 	%r36, %tid.x;
	mad.lo.s32 	%r1, %r34, %r35, %r36;
	setp.ge.s32 	%p1, %r1, %r32;
	setp.lt.s32 	%p2, %r33, 1;
	or.pred  	%p3, %p1, %p2;
	@%p3 bra 	$L__BB0_13;
	and.b32  	%r2, %r33, 15;
	setp.lt.u32 	%p4, %r33, 16;
	mov.b32 	%r100, 0;
	mov.u32 	%r99, %r100;
	@%p4 bra 	$L__BB0_4;
	and.b32  	%r100, %r33, 2147483632;
	neg.s32 	%r96, %r100;
	shl.b32 	%r5, %r32, 4;
	mov.b32 	%r99, 0;
	mul.wide.s32 	%rd8, %r32, 4;
	mov.u32 	%r95, %r1;
$L__BB0_3:
	.pragma "nounroll";
	mul.wide.s32 	%rd5, %r95, 4;
	add.s64 	%rd6, %rd2, %rd5;
	ld.global.u32 	%r39, [%rd6];
	add.s32 	%r40, %r39, %r99;
	add.s64 	%rd7, %rd1, %rd5;
	st.global.u32 	[%rd7], %r40;
	add.s64 	%rd9, %rd6, %rd8;
	ld.global.u32 	%r41, [%rd9];
	add.s32 	%r42, %r41, %r40;
	add.s64 	%rd10, %rd7, %rd8;
	st.global.u32 	[%rd10], %r42;
	add.s64 	%rd11, %rd9, %rd8;
	ld.global.u32 	%r43, [%rd11];
	add.s32 	%r44, %r43, %r42;
	add.s64 	%rd12, %rd10, %rd8;
	st.global.u32 	[%rd12], %r44;
	add.s64 	%rd13, %rd11, %rd8;
	ld.global.u32 	%r45, [%rd13];
	add.s32 	%r46, %r45, %r44;
	add.s64 	%rd14, %rd12, %rd8;
	st.global.u32 	[%rd14], %r46;
	add.s64 	%rd15, %rd13, %rd8;
	ld.global.u32 	%r47, [%rd15];
	add.s32 	%r48, %r47, %r46;
	add.s64 	%rd16, %rd14, %rd8;
	st.global.u32 	[%rd16], %r48;
	add.s64 	%rd17, %rd15, %rd8;
	ld.global.u32 	%r49, [%rd17];
	add.s32 	%r50, %r49, %r48;
	add.s64 	%rd18, %rd16, %rd8;
	st.global.u32 	[%rd18], %r50;
	add.s64 	%rd19, %rd17, %rd8;
	ld.global.u32 	%r51, [%rd19];
	add.s32 	%r52, %r51, %r50;
	add.s64 	%rd20, %rd18, %rd8;
	st.global.u32 	[%rd20], %r52;
	add.s64 	%rd21, %rd19, %rd8;
	ld.global.u32 	%r53, [%rd21];
	add.s32 	%r54, %r53, %r52;
	add.s64 	%rd22, %rd20, %rd8;
	st.global.u32 	[%rd22], %r54;
	add.s64 	%rd23, %rd21, %rd8;
	ld.global.u32 	%r55, [%rd23];
	add.s32 	%r56, %r55, %r54;
	add.s64 	%rd24, %rd22, %rd8;
	st.global.u32 	[%rd24], %r56;
	add.s64 	%rd25, %rd23, %rd8;
	ld.global.u32 	%r57, [%rd25];
	add.s32 	%r58, %r57, %r56;
	add.s64 	%rd26, %rd24, %rd8;
	st.global.u32 	[%rd26], %r58;
	add.s64 	%rd27, %rd25, %rd8;
	ld.global.u32 	%r59, [%rd27];
	add.s32 	%r60, %r59, %r58;
	add.s64 	%rd28, %rd26, %rd8;
	st.global.u32 	[%rd28], %r60;
	add.s64 	%rd29, %rd27, %rd8;
	ld.global.u32 	%r61, [%rd29];
	add.s32 	%r62, %r61, %r60;
	add.s64 	%rd30, %rd28, %rd8;
	st.global.u32 	[%rd30], %r62;
	add.s64 	%rd31, %rd29, %rd8;
	ld.global.u32 	%r63, [%rd31];
	add.s32 	%r64, %r63, %r62;
	add.s64 	%rd32, %rd30, %rd8;
	st.global.u32 	[%rd32], %r64;
	add.s64 	%rd33, %rd31, %rd8;
	ld.global.u32 	%r65, [%rd33];
	add.s32 	%r66, %r65, %r64;
	add.s64 	%rd34, %rd32, %rd8;
	st.global.u32 	[%rd34], %r66;
	add.s64 	%rd35, %rd33, %rd8;
	ld.global.u32 	%r67, [%rd35];
	add.s32 	%r68, %r67, %r66;
	add.s64 	%rd36, %rd34, %rd8;
	st.global.u32 	[%rd36], %r68;
	add.s64 	%rd37, %rd35, %rd8;
	ld.global.u32 	%r69, [%rd37];
	add.s32 	%r99, %r69, %r68;
	add.s64 	%rd38, %rd36, %rd8;
	st.global.u32 	[%rd38], %r99;
	add.s32 	%r96, %r96, 16;
	add.s32 	%r95, %r95, %r5;
	setp.ne.s32 	%p5, %r96, 0;
	@%p5 bra 	$L__BB0_3;
$L__BB0_4:
	setp.eq.s32 	%p6, %r2, 0;
	@%p6 bra 	$L__BB0_13;
	and.b32  	%r14, %r33, 7;
	setp.lt.u32 	%p7, %r2, 8;
	@%p7 bra 	$L__BB0_7;
	mad.lo.s32 	%r70, %r100, %r32, %r1;
	mul.wide.s32 	%rd39, %r70, 4;
	add.s64 	%rd40, %rd2, %rd39;
	ld.global.u32 	%r71, [%rd40];
	add.s32 	%r72, %r71, %r99;
	add.s64 	%rd41, %rd1, %rd39;
	st.global.u32 	[%rd41], %r72;
	mul.wide.s32 	%rd42, %r32, 4;
	add.s64 	%rd43, %rd40, %rd42;
	ld.global.u32 	%r73, [%rd43];
	add.s32 	%r74, %r73, %r72;
	add.s64 	%rd44, %rd41, %rd42;
	st.global.u32 	[%rd44], %r74;
	add.s64 	%rd45, %rd43, %rd42;
	ld.global.u32 	%r75, [%rd45];
	add.s32 	%r76, %r75, %r74;
	add.s64 	%rd46, %rd44, %rd42;
	st.global.u32 	[%rd46], %r76;
	add.s64 	%rd47, %rd45, %rd42;
	ld.global.u32 	%r77, [%rd47];
	add.s32 	%r78, %r77, %r76;
	add.s64 	%rd48, %rd46, %rd42;
	st.global.u32 	[%rd48], %r78;
	add.s64 	%rd49, %rd47, %rd42;
	ld.global.u32 	%r79, [%rd49];
	add.s32 	%r80, %r79, %r78;
	add.s64 	%rd50, %rd48, %rd42;
	st.global.u32 	[%rd50], %r80;
	add.s64 	%rd51, %rd49, %rd42;
	ld.global.u32 	%r81, [%rd51];
	add.s32 	%r82, %r81, %r80;
	add.s64 	%rd52, %rd50, %rd42;
	st.global.u32 	[%rd52], %r82;
	add.s64 	%rd53, %rd51, %rd42;
	ld.global.u32 	%r83, [%rd53];
	add.s32 	%r84, %r83, %r82;
	add.s64 	%rd54, %rd52, %rd42;
	st.global.u32 	[%rd54], %r84;
	add.s64 	%rd55, %rd53, %rd42;
	ld.global.u32 	%r85, [%rd55];
	add.s32 	%r99, %r85, %r84;
	add.s64 	%rd56, %rd54, %rd42;
	st.global.u32 	[%rd56], %r99;
	add.s32 	%r100, %r100, 8;
$L__BB0_7:
	setp.eq.s32 	%p8, %r14, 0;
	@%p8 bra 	$L__BB0_13;
	and.b32  	%r19, %r33, 3;
	setp.lt.u32 	%p9, %r14, 4;
	@%p9 bra 	$L__BB0_10;
	mad.lo.s32 	%r86, %r100, %r32, %r1;
	mul.wide.s32 	%rd57, %r86, 4;
	add.s64 	%rd58, %rd2, %rd57;
	ld.global.u32 	%r87, [%rd58];
	add.s32 	%r88, %r87, %r99;
	add.s64 	%rd59, %rd1, %rd57;
	st.global.u32 	[%rd59], %r88;
	mul.wide.s32 	%rd60, %r32, 4;
	add.s64 	%rd61, %rd58, %rd60;
	ld.global.u32 	%r89, [%rd61];
	add.s32 	%r90, %r89, %r88;
	add.s64 	%rd62, %rd59, %rd60;
	st.global.u32 	[%rd62], %r90;
	add.s64 	%rd63, %rd61, %rd60;
	ld.global.u32 	%r91, [%rd63];
	add.s32 	%r92, %r91, %r90;
	add.s64 	%rd64, %rd62, %rd60;
	st.global.u32 	[%rd64], %r92;
	add.s64 	%rd65, %rd63, %rd60;
	ld.global.u32 	%r93, [%rd65];
	add.s32 	%r99, %r93, %r92;
	add.s64 	%rd66, %rd64, %rd60;
	st.global.u32 	[%rd66], %r99;
	add.s32 	%r100, %r100, 4;
$L__BB0_10:
	setp.eq.s32 	%p10, %r19, 0;
	@%p10 bra 	$L__BB0_13;
	mad.lo.s32 	%r105, %r100, %r32, %r1;
	neg.s32 	%r104, %r19;
$L__BB0_12:
	.pragma "nounroll";
	mul.wide.s32 	%rd67, %r105, 4;
	add.s64 	%rd68, %rd2, %rd67;
	ld.global.u32 	%r94, [%rd68];
	add.s32 	%r99, %r94, %r99;
	add.s64 	%rd69, %rd1, %rd67;
	st.global.u32 	[%rd69], %r99;
	add.s32 	%r105, %r105, %r32;
	add.s32 	%r104, %r104, 1;
	setp.ne.s32 	%p11, %r104, 0;
	@%p11 bra 	$L__BB0_12;
$L__BB0_13:
	ret;

}
	// .globl	_Z8calc_sumPiS_ii
.visible .entry _Z8calc_sumPiS_ii(
	.param .u64 .ptr .align 1 _Z8calc_sumPiS_ii_param_0,
	.param .u64 .ptr .align 1 _Z8calc_sumPiS_ii_param_1,
	.param .u32 _Z8calc_sumPiS_ii_param_2,
	.param .u32 _Z8calc_sumPiS_ii_param_3
)
{
	.reg .pred 	%p<11>;
	.reg .b32 	%r<119>;
	.reg .b64 	%rd<16>;

	ld.param.u64 	%rd4, [_Z8calc_sumPiS_ii_param_0];
	ld.param.u64 	%rd3, [_Z8calc_sumPiS_ii_param_1];
	ld.param.u32 	%r36, [_Z8calc_sumPiS_ii_param_2];
	ld.param.u32 	%r37, [_Z8calc_sumPiS_ii_param_3];
	cvta.to.global.u64 	%rd1, %rd4;
	mov.u32 	%r38, %ctaid.x;
	mov.u32 	%r39, %ntid.x;
	mov.u32 	%r40, %tid.x;
	mad.lo.s32 	%r1, %r38, %r39, %r40;
	setp.ge.s32 	%p1, %r1, %r37;
	@%p1 bra 	$L__BB1_15;
	setp.lt.s32 	%p2, %r36, 1;
	mov.b32 	%r118, 0;
	@%p2 bra 	$L__BB1_14;
	mul.lo.s32 	%r2, %r37, %r1;
	and.b32  	%r3, %r36, 15;
	setp.lt.u32 	%p3, %r36, 16;
	mov.b32 	%r110, 0;
	mov.u32 	%r118, %r110;
	@%p3 bra 	$L__BB1_5;
	and.b32  	%r110, %r36, 2147483632;
	neg.s32 	%r104, %r110;
	add.s64 	%rd2, %rd1, 32;
	mov.b32 	%r118, 0;
	mov.u32 	%r103, %r2;
$L__BB1_4:
	.pragma "nounroll";
	mul.wide.s32 	%rd5, %r103, 4;
	add.s64 	%rd6, %rd2, %rd5;
	ld.global.u32 	%r45, [%rd6+-32];
	add.s32 	%r46, %r45, %r118;
	ld.global.u32 	%r47, [%rd6+-28];
	add.s32 	%r48, %r47, %r46;
	ld.global.u32 	%r49, [%rd6+-24];
	add.s32 	%r50, %r49, %r48;
	ld.global.u32 	%r51, [%rd6+-20];
	add.s32 	%r52, %r51, %r50;
	ld.global.u32 	%r53, [%rd6+-16];
	add.s32 	%r54, %r53, %r52;
	ld.global.u32 	%r55, [%rd6+-12];
	add.s32 	%r56, %r55, %r54;
	ld.global.u32 	%r57, [%rd6+-8];
	add.s32 	%r58, %r57, %r56;
	ld.global.u32 	%r59, [%rd6+-4];
	add.s32 	%r60, %r59, %r58;
	ld.global.u32 	%r61, [%rd6];
	add.s32 	%r62, %r61, %r60;
	ld.global.u32 	%r63, [%rd6+4];
	add.s32 	%r64, %r63, %r62;
	ld.global.u32 	%r65, [%rd6+8];
	add.s32 	%r66, %r65, %r64;
	ld.global.u32 	%r67, [%rd6+12];
	add.s32 	%r68, %r67, %r66;
	ld.global.u32 	%r69, [%rd6+16];
	add.s32 	%r70, %r69, %r68;
	ld.global.u32 	%r71, [%rd6+20];
	add.s32 	%r72, %r71, %r70;
	ld.global.u32 	%r73, [%rd6+24];
	add.s32 	%r74, %r73, %r72;
	ld.global.u32 	%r75, [%rd6+28];
	add.s32 	%r118, %r75, %r74;
	add.s32 	%r104, %r104, 16;
	add.s32 	%r103, %r103, 16;
	setp.ne.s32 	%p4, %r104, 0;
	@%p4 bra 	$L__BB1_4;
$L__BB1_5:
	setp.eq.s32 	%p5, %r3, 0;
	@%p5 bra 	$L__BB1_14;
	and.b32  	%r15, %r36, 7;
	setp.lt.u32 	%p6, %r3, 8;
	@%p6 bra 	$L__BB1_8;
	add.s32 	%r77, %r110, %r2;
	mul.wide.s32 	%rd7, %r77, 4;
	add.s64 	%rd8, %rd1, %rd7;
	ld.global.u32 	%r78, [%rd8];
	add.s32 	%r79, %r78, %r118;
	ld.global.u32 	%r80, [%rd8+4];
	add.s32 	%r81, %r80, %r79;
	ld.global.u32 	%r82, [%rd8+8];
	add.s32 	%r83, %r82, %r81;
	ld.global.u32 	%r84, [%rd8+12];
	add.s32 	%r85, %r84, %r83;
	ld.global.u32 	%r86, [%rd8+16];
	add.s32 	%r87, %r86, %r85;
	ld.global.u32 	%r88, [%rd8+20];
	add.s32 	%r89, %r88, %r87;
	ld.global.u32 	%r90, [%rd8+24];
	add.s32 	%r91, %r90, %r89;
	ld.global.u32 	%r92, [%rd8+28];
	add.s32 	%r118, %r92, %r91;
	add.s32 	%r110, %r110, 8;
$L__BB1_8:
	setp.eq.s32 	%p7, %r15, 0;
	@%p7 bra 	$L__BB1_14;
	and.b32  	%r21, %r36, 3;
	setp.lt.u32 	%p8, %r15, 4;
	@%p8 bra 	$L__BB1_11;
	add.s32 	%r94, %r110, %r2;
	mul.wide.s32 	%rd9, %r94, 4;
	add.s64 	%rd10, %rd1, %rd9;
	ld.global.u32 	%r95, [%rd10];
	add.s32 	%r96, %r95, %r118;
	ld.global.u32 	%r97, [%rd10+4];
	add.s32 	%r98, %r97, %r96;
	ld.global.u32 	%r99, [%rd10+8];
	add.s32 	%r100, %r99, %r98;
	ld.global.u32 	%r101, [%rd10+12];
	add.s32 	%r118, %r101, %r100;
	add.s32 	%r110, %r110, 4;
$L__BB1_11:
	setp.eq.s32 	%p9, %r21, 0;
	@%p9 bra 	$L__BB1_14;
	add.s32 	%r116, %r110, %r2;
	neg.s32 	%r115, %r21;
$L__BB1_13:
	.pragma "nounroll";
	mul.wide.s32 	%rd11, %r116, 4;
	add.s64 	%rd12, %rd1, %rd11;
	ld.global.u32 	%r102, [%rd12];
	add.s32 	%r118, %r102, %r118;
	add.s32 	%r116, %r116, 1;
	add.s32 	%r115, %r115, 1;
	setp.ne.s32 	%p10, %r115, 0;
	@%p10 bra 	$L__BB1_13;
$L__BB1_14:
	cvta.to.global.u64 	%rd13, %rd3;
	mul.wide.s32 	%rd14, %r1, 4;
	add.s64 	%rd15, %rd13, %rd14;
	st.global.u32 	[%rd15], %r118;
$L__BB1_15:
	ret;

}


// ===== COMPILED SASS (sm_100) =====

	.target	sm_100

	.elftype	@"ET_EXEC"


//--------------------- .note.nv.tkinfo           --------------------------
	.section	.note.nv.tkinfo,"",@"SHT_NOTE"
	.sectionflags	@"SHF_NOTE_NV_TKINFO"
	.tkinfo
        /*0018*/ 	.word	0x00000002
        /*0030*/ 	.string	""
        /*0030*/ 	.string	"ptxas"
        /*0030*/ 	.string	"Cuda compilation tools, release 13.0, V13.0.88"
        /*0030*/ 	.string	"Build cuda_13.0.r13.0/compiler.36424714_0"
        /*0030*/ 	.string	"-arch sm_100 -m 64 "



//--------------------- .note.nv.cuinfo           --------------------------
	.section	.note.nv.cuinfo,"",@"SHT_NOTE"
	.sectionflags	@"SHF_NOTE_NV_CUINFO"
        /*0018*/ 	.short	0x0002
        /*001a*/ 	.short	0x0064
        /*001c*/ 	.short	0x0082
	.zero		2


//--------------------- .nv.info                  --------------------------
	.section	.nv.info,"",@"SHT_CUDA_INFO"
	.align	4


	//----- nvinfo : EIATTR_REGCOUNT
	.align		4
        /*0000*/ 	.byte	0x04, 0x2f
        /*0002*/ 	.short	(.L_1 - .L_0)
	.align		4
.L_0:
        /*0004*/ 	.word	index@(_Z12calc_accountPiS_S_ii)
        /*0008*/ 	.word	0x00000020


	//----- nvinfo : EIATTR_FRAME_SIZE
	.align		4
.L_1:
        /*000c*/ 	.byte	0x04, 0x11
        /*000e*/ 	.short	(.L_3 - .L_2)
	.align		4
.L_2:
        /*0010*/ 	.word	index@(_Z12calc_accountPiS_S_ii)
        /*0014*/ 	.word	0x00000000


	//----- nvinfo : EIATTR_REGCOUNT
	.align		4
.L_3:
        /*0018*/ 	.byte	0x04, 0x2f
        /*001a*/ 	.short	(.L_5 - .L_4)
	.align		4
.L_4:
        /*001c*/ 	.word	index@(_Z8calc_sumPiS_ii)
        /*0020*/ 	.word	0x00000019


	//----- nvinfo : EIATTR_FRAME_SIZE
	.align		4
.L_5:
        /*0024*/ 	.byte	0x04, 0x11
        /*0026*/ 	.short	(.L_7 - .L_6)
	.align		4
.L_6:
        /*0028*/ 	.word	index@(_Z8calc_sumPiS_ii)
        /*002c*/ 	.word	0x00000000


	//----- nvinfo : EIATTR_MIN_STACK_SIZE
	.align		4
.L_7:
        /*0030*/ 	.byte	0x04, 0x12
        /*0032*/ 	.short	(.L_9 - .L_8)
	.align		4
.L_8:
        /*0034*/ 	.word	index@(_Z8calc_sumPiS_ii)
        /*0038*/ 	.word	0x00000000


	//----- nvinfo : EIATTR_MIN_STACK_SIZE
	.align		4
.L_9:
        /*003c*/ 	.byte	0x04, 0x12
        /*003e*/ 	.short	(.L_11 - .L_10)
	.align		4
.L_10:
        /*0040*/ 	.word	index@(_Z12calc_accountPiS_S_ii)
        /*0044*/ 	.word	0x00000000
.L_11:


//--------------------- .nv.compat                --------------------------
	.section	.nv.compat,"",@"SHT_CUDA_COMPAT_INFO"
	.align	4
        /*0000*/ 	.byte	0x02, 0x09, 0x00, 0x00, 0x02, 0x02, 0x01, 0x00, 0x02, 0x05, 0x05, 0x00, 0x03, 0x07, 0x01, 0x01
        /*0010*/ 	.byte	0x02, 0x03, 0x00, 0x00, 0x02, 0x06, 0x01, 0x00, 0x04, 0x0b, 0x08, 0x00, 0x09, 0x00, 0x00, 0x00
        /*0020*/ 	.byte	0x00, 0x00, 0x00, 0x00


//--------------------- .nv.info._Z8calc_sumPiS_ii --------------------------
	.section	.nv.info._Z8calc_sumPiS_ii,"",@"SHT_CUDA_INFO"
	.sectionflags	@""
	.align	4


	//----- nvinfo : EIATTR_CUDA_API_VERSION
	.align		4
        /*0000*/ 	.byte	0x04, 0x37
        /*0002*/ 	.short	(.L_13 - .L_12)
.L_12:
        /*0004*/ 	.word	0x00000082


	//----- nvinfo : EIATTR_KPARAM_INFO
	.align		4
.L_13:
        /*0008*/ 	.byte	0x04, 0x17
        /*000a*/ 	.short	(.L_15 - .L_14)
.L_14:
        /*000c*/ 	.word	0x00000000
        /*0010*/ 	.short	0x0003
        /*0012*/ 	.short	0x0014
        /*0014*/ 	.byte	0x00, 0xf0, 0x11, 0x00


	//----- nvinfo : EIATTR_KPARAM_INFO
	.align		4
.L_15:
        /*0018*/ 	.byte	0x04, 0x17
        /*001a*/ 	.short	(.L_17 - .L_16)
.L_16:
        /*001c*/ 	.word	0x00000000
        /*0020*/ 	.short	0x0002
        /*0022*/ 	.short	0x0010
        /*0024*/ 	.byte	0x00, 0xf0, 0x11, 0x00


	//----- nvinfo : EIATTR_KPARAM_INFO
	.align		4
.L_17:
        /*0028*/ 	.byte	0x04, 0x17
        /*002a*/ 	.short	(.L_19 - .L_18)
.L_18:
        /*002c*/ 	.word	0x00000000
        /*0030*/ 	.short	0x0001
        /*0032*/ 	.short	0x0008
        /*0034*/ 	.byte	0x00, 0xf5, 0x21, 0x00


	//----- nvinfo : EIATTR_KPARAM_INFO
	.align		4
.L_19:
        /*0038*/ 	.byte	0x04, 0x17
        /*003a*/ 	.short	(.L_21 - .L_20)
.L_20:
        /*003c*/ 	.word	0x00000000
        /*0040*/ 	.short	0x0000
        /*0042*/ 	.short	0x0000
        /*0044*/ 	.byte	0x00, 0xf5, 0x21, 0x00


	//----- nvinfo : EIATTR_SPARSE_MMA_MASK
	.align		4
.L_21:
        /*0048*/ 	.byte	0x03, 0x50
        /*004a*/ 	.short	0x0000


	//----- nvinfo : EIATTR_MAXREG_COUNT
	.align		4
        /*004c*/ 	.byte	0x03, 0x1b
        /*004e*/ 	.short	0x00ff


	//----- nvinfo : EIATTR_MERCURY_ISA_VERSION
	.align		4
        /*0050*/ 	.byte	0x03, 0x5f
        /*0052*/ 	.short	0x0101


	//----- nvinfo : EIATTR_VRC_CTA_INIT_COUNT
	.align		4
        /*0054*/ 	.byte	0x02, 0x4a
	.zero		1
	.zero		1


	//----- nvinfo : EIATTR_EXIT_INSTR_OFFSETS
	.align		4
        /*0058*/ 	.byte	0x04, 0x1c
        /*005a*/ 	.short	(.L_23 - .L_22)


	//   ....[0]....
.L_22:
        /*005c*/ 	.word	0x00000070


	//   ....[1]....
        /*0060*/ 	.word	0x000006c0


	//----- nvinfo : EIATTR_CBANK_PARAM_SIZE
	.align		4
.L_23:
        /*0064*/ 	.byte	0x03, 0x19
        /*0066*/ 	.short	0x0018


	//----- nvinfo : EIATTR_PARAM_CBANK
	.align		4
        /*0068*/ 	.byte	0x04, 0x0a
        /*006a*/ 	.short	(.L_25 - .L_24)
	.align		4
.L_24:
        /*006c*/ 	.word	index@(.nv.constant0._Z8calc_sumPiS_ii)
        /*0070*/ 	.short	0x0380
        /*0072*/ 	.short	0x0018


	//----- nvinfo : EIATTR_SW_WAR
	.align		4
.L_25:
        /*0074*/ 	.byte	0x04, 0x36
        /*0076*/ 	.short	(.L_27 - .L_26)
.L_26:
        /*0078*/ 	.word	0x00000008
.L_27:


//--------------------- .nv.info._Z12calc_accountPiS_S_ii --------------------------
	.section	.nv.info._Z12calc_accountPiS_S_ii,"",@"SHT_CUDA_INFO"
	.sectionflags	@""
	.align	4


	//----- nvinfo : EIATTR_CUDA_API_VERSION
	.align		4
        /*0000*/ 	.byte	0x04, 0x37
        /*0002*/ 	.short	(.L_29 - .L_28)
.L_28:
        /*0004*/ 	.word	0x00000082


	//----- nvinfo : EIATTR_KPARAM_INFO
	.align		4
.L_29:
        /*0008*/ 	.byte	0x04, 0x17
        /*000a*/ 	.short	(.L_31 - .L_30)
.L_30:
        /*000c*/ 	.word	0x00000000
        /*0010*/ 	.short	0x0004
        /*0012*/ 	.short	0x001c
        /*0014*/ 	.byte	0x00, 0xf0, 0x11, 0x00


	//----- nvinfo : EIATTR_KPARAM_INFO
	.align		4
.L_31:
        /*0018*/ 	.byte	0x04, 0x17
        /*001a*/ 	.short	(.L_33 - .L_32)
.L_32:
        /*001c*/ 	.word	0x00000000
        /*0020*/ 	.short	0x0003
        /*0022*/ 	.short	0x0018
        /*0024*/ 	.byte	0x00, 0xf0, 0x11, 0x00


	//----- nvinfo : EIATTR_KPARAM_INFO
	.align		4
.L_33:
        /*0028*/ 	.byte	0x04, 0x17
        /*002a*/ 	.short	(.L_35 - .L_34)
.L_34:
        /*002c*/ 	.word	0x00000000
        /*0030*/ 	.short	0x0002
        /*0032*/ 	.short	0x0010
        /*0034*/ 	.byte	0x00, 0xf5, 0x21, 0x00


	//----- nvinfo : EIATTR_KPARAM_INFO
	.align		4
.L_35:
        /*0038*/ 	.byte	0x04, 0x17
        /*003a*/ 	.short	(.L_37 - .L_36)
.L_36:
        /*003c*/ 	.word	0x00000000
        /*0040*/ 	.short	0x0001
        /*0042*/ 	.short	0x0008
        /*0044*/ 	.byte	0x00, 0xf5, 0x21, 0x00


	//----- nvinfo : EIATTR_KPARAM_INFO
	.align		4
.L_37:
        /*0048*/ 	.byte	0x04, 0x17
        /*004a*/ 	.short	(.L_39 - .L_38)
.L_38:
        /*004c*/ 	.word	0x00000000
        /*0050*/ 	.short	0x0000
        /*0052*/ 	.short	0x0000
        /*0054*/ 	.byte	0x00, 0xf5, 0x21, 0x00


	//----- nvinfo : EIATTR_SPARSE_MMA_MASK
	.align		4
.L_39:
        /*0058*/ 	.byte	0x03, 0x50
        /*005a*/ 	.short	0x0000


	//----- nvinfo : EIATTR_MAXREG_COUNT
	.align		4
        /*005c*/ 	.byte	0x03, 0x1b
        /*005e*/ 	.short	0x00ff


	//----- nvinfo : EIATTR_MERCURY_ISA_VERSION
	.align		4
        /*0060*/ 	.byte	0x03, 0x5f
        /*0062*/ 	.short	0x0101


	//----- nvinfo : EIATTR_VRC_CTA_INIT_COUNT
	.align		4
        /*0064*/ 	.byte	0x02, 0x4a
	.zero		1
	.zero		1


	//----- nvinfo : EIATTR_EXIT_INSTR_OFFSETS
	.align		4
        /*0068*/ 	.byte	0x04, 0x1c
        /*006a*/ 	.short	(.L_41 - .L_40)


	//   ....[0]....
.L_40:
        /*006c*/ 	.word	0x00000080


	//   ....[1]....
        /*0070*/ 	.word	0x000006a0


	//   ....[2]....
        /*0074*/ 	.word	0x000009b0


	//   ....[3]....
        /*0078*/ 	.word	0x00000b80


	//   ....[4]....
        /*007c*/ 	.word	0x00000c60


	//----- nvinfo : EIATTR_CBANK_PARAM_SIZE
	.align		4
.L_41:
        /*0080*/ 	.byte	0x03, 0x19
        /*0082*/ 	.short	0x0020


	//----- nvinfo : EIATTR_PARAM_CBANK
	.align		4
        /*0084*/ 	.byte	0x04, 0x0a
        /*0086*/ 	.short	(.L_43 - .L_42)
	.align		4
.L_42:
        /*0088*/ 	.word	index@(.nv.constant0._Z12calc_accountPiS_S_ii)
        /*008c*/ 	.short	0x0380
        /*008e*/ 	.short	0x0020


	//----- nvinfo : EIATTR_SW_WAR
	.align		4
.L_43:
        /*0090*/ 	.byte	0x04, 0x36
        /*0092*/ 	.short	(.L_45 - .L_44)
.L_44:
        /*0094*/ 	.word	0x00000008
.L_45:


//--------------------- .nv.callgraph             --------------------------
	.section	.nv.callgraph,"",@"SHT_CUDA_CALLGRAPH"
	.align	4
	.sectionentsize	8
	.align		4
        /*0000*/ 	.word	0x00000000
	.align		4
        /*0004*/ 	.word	0xffffffff
	.align		4
        /*0008*/ 	.word	0x00000000
	.align		4
        /*000c*/ 	.word	0xfffffffe
	.align		4
        /*0010*/ 	.word	0x00000000
	.align		4
        /*0014*/ 	.word	0xfffffffd
	.align		4
        /*0018*/ 	.word	0x00000000
	.align		4
        /*001c*/ 	.word	0xfffffffc


//--------------------- .text._Z8calc_sumPiS_ii   --------------------------
	.section	.text._Z8calc_sumPiS_ii,"ax",@progbits
	.align	128
        .global         _Z8calc_sumPiS_ii
        .type           _Z8calc_sumPiS_ii,@function
        .size           _Z8calc_sumPiS_ii,(.L_x_13 - _Z8calc_sumPiS_ii)
        .other          _Z8calc_sumPiS_ii,@"STO_CUDA_ENTRY STV_DEFAULT"
_Z8calc_sumPiS_ii:
.text._Z8calc_sumPiS_ii:
[----:B------:R-:W-:Y:S01]  /*0000*/  LDC R1, c[0x0][0x37c] ;  /* 0x0000df00ff017b82 */ /* 0x000fe20000000800 */
[----:B------:R-:W0:Y:S07]  /*0010*/  S2R R3, SR_TID.X ;  /* 0x0000000000037919 */ /* 0x000e2e0000002100 */
[----:B------:R-:W0:Y:S01]  /*0020*/  S2UR UR4, SR_CTAID.X ;  /* 0x00000000000479c3 */ /* 0x000e220000002500 */
[----:B------:R-:W1:Y:S07]  /*0030*/  LDCU UR11, c[0x0][0x394] ;  /* 0x00007280ff0b77ac */ /* 0x000e6e0008000800 */
[----:B------:R-:W0:Y:S02]  /*0040*/  LDC R0, c[0x0][0x360] ;  /* 0x0000d800ff007b82 */ /* 0x000e240000000800 */
[----:B0-----:R-:W-:-:S05]  /*0050*/  IMAD R0, R0, UR4, R3 ;  /* 0x0000000400007c24 */ /* 0x001fca000f8e0203 */
[----:B-1----:R-:W-:-:S13]  /*0060*/  ISETP.GE.AND P0, PT, R0, UR11, PT ;  /* 0x0000000b00007c0c */ /* 0x002fda000bf06270 */
[----:B------:R-:W-:Y:S05]  /*0070*/  @P0 EXIT ;  /* 0x000000000000094d */ /* 0x000fea0003800000 */
[----:B------:R-:W0:Y:S01]  /*0080*/  LDCU UR7, c[0x0][0x390] ;  /* 0x00007200ff0777ac */ /* 0x000e220008000800 */
[----:B------:R-:W-:Y:S01]  /*0090*/  IMAD.MOV.U32 R2, RZ, RZ, RZ ;  /* 0x000000ffff027224 */ /* 0x000fe200078e00ff */
[----:B------:R-:W1:Y:S01]  /*00a0*/  LDCU.64 UR12, c[0x0][0x358] ;  /* 0x00006b00ff0c77ac */ /* 0x000e620008000a00 */
[----:B0-----:R-:W-:-:S09]  /*00b0*/  UISETP.GE.AND UP0, UPT, UR7, 0x1, UPT ;  /* 0x000000010700788c */ /* 0x001fd2000bf06270 */
[----:B-1----:R-:W-:Y:S05]  /*00c0*/  BRA.U !UP0, `(.L_x_0) ;  /* 0x0000000508707547 */ /* 0x002fea000b800000 */
[----:B------:R-:W-:Y:S01]  /*00d0*/  UISETP.GE.U32.AND UP1, UPT, UR7, 0x10, UPT ;  /* 0x000000100700788c */ /* 0x000fe2000bf26070 */
[----:B------:R-:W-:Y:S01]  /*00e0*/  IMAD R3, R0, UR11, RZ ;  /* 0x0000000b00037c24 */ /* 0x000fe2000f8e02ff */
[----:B------:R-:W-:Y:S01]  /*00f0*/  ULOP3.LUT UR10, UR7, 0xf, URZ, 0xc0, !UPT ;  /* 0x0000000f070a7892 */ /* 0x000fe2000f8ec0ff */
[----:B------:R-:W-:Y:S01]  /*0100*/  IMAD.MOV.U32 R2, RZ, RZ, RZ ;  /* 0x000000ffff027224 */ /* 0x000fe200078e00ff */
[----:B------:R-:W-:Y:S02]  /*0110*/  UMOV UR4, URZ ;  /* 0x000000ff00047c82 */ /* 0x000fe40008000000 */
[----:B------:R-:W-:-:S03]  /*0120*/  UISETP.NE.AND UP0, UPT, UR10, URZ, UPT ;  /* 0x000000ff0a00728c */ /* 0x000fc6000bf05270 */
[----:B------:R-:W-:Y:S08]  /*0130*/  BRA.U !UP1, `(.L_x_1) ;  /* 0x0000000109987547 */ /* 0x000ff0000b800000 */
[----:B------:R-:W0:Y:S01]  /*0140*/  LDCU.64 UR8, c[0x0][0x380] ;  /* 0x00007000ff0877ac */ /* 0x000e220008000a00 */
[----:B------:R-:W-:Y:S02]  /*0150*/  IMAD.MOV.U32 R2, RZ, RZ, RZ ;  /* 0x000000ffff027224 */ /* 0x000fe400078e00ff */
[----:B------:R-:W-:Y:S01]  /*0160*/  IMAD.MOV.U32 R6, RZ, RZ, R3 ;  /* 0x000000ffff067224 */ /* 0x000fe200078e0003 */
[----:B------:R-:W-:Y:S02]  /*0170*/  ULOP3.LUT UR4, UR7, 0x7ffffff0, URZ, 0xc0, !UPT ;  /* 0x7ffffff007047892 */ /* 0x000fe4000f8ec0ff */
[----:B0-----:R-:W-:Y:S02]  /*0180*/  UIADD3 UR5, UP1, UPT, UR8, 0x20, URZ ;  /* 0x0000002008057890 */ /* 0x001fe4000ff3e0ff */
[----:B------:R-:W-:Y:S02]  /*0190*/  UIADD3 UR8, UPT, UPT, -UR4, URZ, URZ ;  /* 0x000000ff04087290 */ /* 0x000fe4000fffe1ff */
[----:B------:R-:W-:-:S12]  /*01a0*/  UIADD3.X UR6, UPT, UPT, URZ, UR9, URZ, UP1, !UPT ;  /* 0x00000009ff067290 */ /* 0x000fd80008ffe4ff */
.L_x_2:
[----:B------:R-:W-:Y:S01]  /*01b0*/  MOV R4, UR5 ;  /* 0x0000000500047c02 */ /* 0x000fe20008000f00 */
[----:B------:R-:W-:-:S04]  /*01c0*/  IMAD.U32 R5, RZ, RZ, UR6 ;  /* 0x00000006ff057e24 */ /* 0x000fc8000f8e00ff */
[----:B------:R-:W-:-:S05]  /*01d0*/  IMAD.WIDE R4, R6, 0x4, R4 ;  /* 0x0000000406047825 */ /* 0x000fca00078e0204 */
[----:B------:R-:W2:Y:S04]  /*01e0*/  LDG.E R7, desc[UR12][R4.64+-0x20] ;  /* 0xffffe00c04077981 */ /* 0x000ea8000c1e1900 */
[----:B------:R-:W2:Y:S04]  /*01f0*/  LDG.E R8, desc[UR12][R4.64+-0x1c] ;  /* 0xffffe40c04087981 */ /* 0x000ea8000c1e1900 */
[----:B------:R-:W3:Y:S04]  /*0200*/  LDG.E R10, desc[UR12][R4.64+-0x18] ;  /* 0xffffe80c040a7981 */ /* 0x000ee8000c1e1900 */
[----:B------:R-:W3:Y:S04]  /*0210*/  LDG.E R9, desc[UR12][R4.64+-0x14] ;  /* 0xffffec0c04097981 */ /* 0x000ee8000c1e1900 */
[----:B------:R-:W4:Y:S04]  /*0220*/  LDG.E R12, desc[UR12][R4.64+-0x10] ;  /* 0xfffff00c040c7981 */ /* 0x000f28000c1e1900 */
[----:B------:R-:W4:Y:S04]  /*0230*/  LDG.E R11, desc[UR12][R4.64+-0xc] ;  /* 0xfffff40c040b7981 */ /* 0x000f28000c1e1900 */
[----:B------:R-:W5:Y:S04]  /*0240*/  LDG.E R14, desc[UR12][R4.64+-0x8] ;  /* 0xfffff80c040e7981 */ /* 0x000f68000c1e1900 */
        /* <DEDUP_REMOVED lines=8> */
[----:B------:R-:W5:Y:S01]  /*02d0*/  LDG.E R21, desc[UR12][R4.64+0x1c] ;  /* 0x00001c0c04157981 */ /* 0x000f62000c1e1900 */
[----:B------:R-:W-:Y:S01]  /*02e0*/  UIADD3 UR8, UPT, UPT, UR8, 0x10, URZ ;  /* 0x0000001008087890 */ /* 0x000fe2000fffe0ff */
[----:B------:R-:W-:-:S03]  /*02f0*/  VIADD R6, R6, 0x10 ;  /* 0x0000001006067836 */ /* 0x000fc60000000000 */
[----:B------:R-:W-:Y:S01]  /*0300*/  UISETP.NE.AND UP1, UPT, UR8, URZ, UPT ;  /* 0x000000ff0800728c */ /* 0x000fe2000bf25270 */
[----:B--2---:R-:W-:-:S04]  /*0310*/  IADD3 R7, PT, PT, R8, R7, R2 ;  /* 0x0000000708077210 */ /* 0x004fc80007ffe002 */
[----:B---3--:R-:W-:-:S04]  /*0320*/  IADD3 R7, PT, PT, R9, R10, R7 ;  /* 0x0000000a09077210 */ /* 0x008fc80007ffe007 */
[----:B----4-:R-:W-:-:S04]  /*0330*/  IADD3 R7, PT, PT, R11, R12, R7 ;  /* 0x0000000c0b077210 */ /* 0x010fc80007ffe007 */
[----:B-----5:R-:W-:-:S04]  /*0340*/  IADD3 R7, PT, PT, R13, R14, R7 ;  /* 0x0000000e0d077210 */ /* 0x020fc80007ffe007 */
[----:B------:R-:W-:-:S04]  /*0350*/  IADD3 R7, PT, PT, R15, R16, R7 ;  /* 0x000000100f077210 */ /* 0x000fc80007ffe007 */
[----:B------:R-:W-:-:S04]  /*0360*/  IADD3 R7, PT, PT, R17, R18, R7 ;  /* 0x0000001211077210 */ /* 0x000fc80007ffe007 */
[----:B------:R-:W-:-:S04]  /*0370*/  IADD3 R7, PT, PT, R19, R20, R7 ;  /* 0x0000001413077210 */ /* 0x000fc80007ffe007 */
[----:B------:R-:W-:Y:S01]  /*0380*/  IADD3 R2, PT, PT, R21, R22, R7 ;  /* 0x0000001615027210 */ /* 0x000fe20007ffe007 */
[----:B------:R-:W-:Y:S06]  /*0390*/  BRA.U UP1, `(.L_x_2) ;  /* 0xfffffffd01847547 */ /* 0x000fec000b83ffff */
.L_x_1:
[----:B------:R-:W-:Y:S05]  /*03a0*/  BRA.U !UP0, `(.L_x_0) ;  /* 0x0000000108b87547 */ /* 0x000fea000b800000 */
[----:B------:R-:W-:Y:S02]  /*03b0*/  UISETP.GE.U32.AND UP0, UPT, UR10, 0x8, UPT ;  /* 0x000000080a00788c */ /* 0x000fe4000bf06070 */
[----:B------:R-:W-:-:S04]  /*03c0*/  ULOP3.LUT UR6, UR7, 0x7, URZ, 0xc0, !UPT ;  /* 0x0000000707067892 */ /* 0x000fc8000f8ec0ff */
[----:B------:R-:W-:-:S03]  /*03d0*/  UISETP.NE.AND UP1, UPT, UR6, URZ, UPT ;  /* 0x000000ff0600728c */ /* 0x000fc6000bf25270 */
[----:B------:R-:W-:Y:S08]  /*03e0*/  BRA.U !UP0, `(.L_x_3) ;  /* 0x0000000108407547 */ /* 0x000ff0000b800000 */
[----:B------:R-:W0:Y:S01]  /*03f0*/  LDC.64 R4, c[0x0][0x380] ;  /* 0x0000e000ff047b82 */ /* 0x000e220000000a00 */
[----:B------:R-:W-:-:S05]  /*0400*/  IADD3 R7, PT, PT, R3, UR4, RZ ;  /* 0x0000000403077c10 */ /* 0x000fca000fffe0ff */
[----:B0-----:R-:W-:-:S05]  /*0410*/  IMAD.WIDE R4, R7, 0x4, R4 ;  /* 0x0000000407047825 */ /* 0x001fca00078e0204 */
[----:B------:R-:W2:Y:S04]  /*0420*/  LDG.E R7, desc[UR12][R4.64] ;  /* 0x0000000c04077981 */ /* 0x000ea8000c1e1900 */
[----:B------:R-:W2:Y:S04]  /*0430*/  LDG.E R6, desc[UR12][R4.64+0x4] ;  /* 0x0000040c04067981 */ /* 0x000ea8000c1e1900 */
[----:B------:R-:W3:Y:S04]  /*0440*/  LDG.E R9, desc[UR12][R4.64+0x8] ;  /* 0x0000080c04097981 */ /* 0x000ee8000c1e1900 */
[----:B------:R-:W3:Y:S04]  /*0450*/  LDG.E R8, desc[UR12][R4.64+0xc] ;  /* 0x00000c0c04087981 */ /* 0x000ee8000c1e1900 */
[----:B------:R-:W4:Y:S04]  /*0460*/  LDG.E R11, desc[UR12][R4.64+0x10] ;  /* 0x0000100c040b7981 */ /* 0x000f28000c1e1900 */
[----:B------:R-:W4:Y:S04]  /*0470*/  LDG.E R10, desc[UR12][R4.64+0x14] ;  /* 0x0000140c040a7981 */ /* 0x000f28000c1e1900 */
[----:B------:R-:W5:Y:S04]  /*0480*/  LDG.E R13, desc[UR12][R4.64+0x18] ;  /* 0x0000180c040d7981 */ /* 0x000f68000c1e1900 */
[----:B------:R-:W5:Y:S01]  /*0490*/  LDG.E R12, desc[UR12][R4.64+0x1c] ;  /* 0x00001c0c040c7981 */ /* 0x000f62000c1e1900 */
[----:B------:R-:W-:Y:S01]  /*04a0*/  UIADD3 UR4, UPT, UPT, UR4, 0x8, URZ ;  /* 0x0000000804047890 */ /* 0x000fe2000fffe0ff */
[----:B--2---:R-:W-:-:S04]  /*04b0*/  IADD3 R6, PT, PT, R6, R7, R2 ;  /* 0x0000000706067210 */ /* 0x004fc80007ffe002 */
[----:B---3--:R-:W-:-:S04]  /*04c0*/  IADD3 R6, PT, PT, R8, R9, R6 ;  /* 0x0000000908067210 */ /* 0x008fc80007ffe006 */
[----:B----4-:R-:W-:-:S04]  /*04d0*/  IADD3 R6, PT, PT, R10, R11, R6 ;  /* 0x0000000b0a067210 */ /* 0x010fc80007ffe006 */
[----:B-----5:R-:W-:-:S07]  /*04e0*/  IADD3 R2, PT, PT, R12, R13, R6 ;  /* 0x0000000d0c027210 */ /* 0x020fce0007ffe006 */
.L_x_3:
[----:B------:R-:W-:Y:S05]  /*04f0*/  BRA.U !UP1, `(.L_x_0) ;  /* 0x0000000109647547 */ /* 0x000fea000b800000 */
[----:B------:R-:W-:Y:S02]  /*0500*/  UISETP.GE.U32.AND UP0, UPT, UR6, 0x4, UPT ;  /* 0x000000040600788c */ /* 0x000fe4000bf06070 */
[----:B------:R-:W-:-:S04]  /*0510*/  ULOP3.LUT UR5, UR7, 0x3, URZ, 0xc0, !UPT ;  /* 0x0000000307057892 */ /* 0x000fc8000f8ec0ff */
[----:B------:R-:W-:-:S03]  /*0520*/  UISETP.NE.AND UP1, UPT, UR5, URZ, UPT ;  /* 0x000000ff0500728c */ /* 0x000fc6000bf25270 */
[----:B------:R-:W-:Y:S08]  /*0530*/  BRA.U !UP0, `(.L_x_4) ;  /* 0x0000000108287547 */ /* 0x000ff0000b800000 */
[----:B------:R-:W0:Y:S01]  /*0540*/  LDC.64 R4, c[0x0][0x380] ;  /* 0x0000e000ff047b82 */ /* 0x000e220000000a00 */
[----:B------:R-:W-:-:S04]  /*0550*/  VIADD R7, R3, UR4 ;  /* 0x0000000403077c36 */ /* 0x000fc80008000000 */
[----:B0-----:R-:W-:-:S05]  /*0560*/  IMAD.WIDE R4, R7, 0x4, R4 ;  /* 0x0000000407047825 */ /* 0x001fca00078e0204 */
[----:B------:R-:W2:Y:S04]  /*0570*/  LDG.E R7, desc[UR12][R4.64] ;  /* 0x0000000c04077981 */ /* 0x000ea8000c1e1900 */
[----:B------:R-:W2:Y:S04]  /*0580*/  LDG.E R6, desc[UR12][R4.64+0x4] ;  /* 0x0000040c04067981 */ /* 0x000ea8000c1e1900 */
[----:B------:R-:W3:Y:S04]  /*0590*/  LDG.E R9, desc[UR12][R4.64+0x8] ;  /* 0x0000080c04097981 */ /* 0x000ee8000c1e1900 */
[----:B------:R-:W3:Y:S01]  /*05a0*/  LDG.E R8, desc[UR12][R4.64+0xc] ;  /* 0x00000c0c04087981 */ /* 0x000ee2000c1e1900 */
[----:B------:R-:W-:Y:S01]  /*05b0*/  UIADD3 UR4, UPT, UPT, UR4, 0x4, URZ ;  /* 0x0000000404047890 */ /* 0x000fe2000fffe0ff */
[----:B--2---:R-:W-:-:S04]  /*05c0*/  IADD3 R2, PT, PT, R6, R7, R2 ;  /* 0x0000000706027210 */ /* 0x004fc80007ffe002 */
[----:B---3--:R-:W-:-:S07]  /*05d0*/  IADD3 R2, PT, PT, R8, R9, R2 ;  /* 0x0000000908027210 */ /* 0x008fce0007ffe002 */
.L_x_4:
[----:B------:R-:W-:Y:S05]  /*05e0*/  BRA.U !UP1, `(.L_x_0) ;  /* 0x0000000109287547 */ /* 0x000fea000b800000 */
[----:B------:R-:W0:Y:S01]  /*05f0*/  LDC.64 R6, c[0x0][0x380] ;  /* 0x0000e000ff067b82 */ /* 0x000e220000000a00 */
[----:B------:R-:W-:Y:S01]  /*0600*/  VIADD R3, R3, UR4 ;  /* 0x0000000403037c36 */ /* 0x000fe20008000000 */
[----:B------:R-:W-:-:S12]  /*0610*/  UIADD3 UR5, UPT, UPT, -UR5, URZ, URZ ;  /* 0x000000ff05057290 */ /* 0x000fd8000fffe1ff */
.L_x_5:
[----:B0-----:R-:W-:-:S06]  /*0620*/  IMAD.WIDE R4, R3, 0x4, R6 ;  /* 0x0000000403047825 */ /* 0x001fcc00078e0206 */
[----:B------:R-:W2:Y:S01]  /*0630*/  LDG.E R5, desc[UR12][R4.64] ;  /* 0x0000000c04057981 */ /* 0x000ea2000c1e1900 */
[----:B------:R-:W-:Y:S01]  /*0640*/  UIADD3 UR5, UPT, UPT, UR5, 0x1, URZ ;  /* 0x0000000105057890 */ /* 0x000fe2000fffe0ff */
[----:B------:R-:W-:-:S03]  /*0650*/  IADD3 R3, PT, PT, R3, 0x1, RZ ;  /* 0x0000000103037810 */ /* 0x000fc60007ffe0ff */
[----:B------:R-:W-:Y:S01]  /*0660*/  UISETP.NE.AND UP0, UPT, UR5, URZ, UPT ;  /* 0x000000ff0500728c */ /* 0x000fe2000bf05270 */
[----:B--2---:R-:W-:-:S08]  /*0670*/  IMAD.IADD R2, R5, 0x1, R2 ;  /* 0x0000000105027824 */ /* 0x004fd000078e0202 */
[----:B------:R-:W-:Y:S05]  /*0680*/  BRA.U UP0, `(.L_x_5) ;  /* 0xfffffffd00e47547 */ /* 0x000fea000b83ffff */
.L_x_0:
[----:B------:R-:W0:Y:S02]  /*0690*/  LDC.64 R4, c[0x0][0x388] ;  /* 0x0000e200ff047b82 */ /* 0x000e240000000a00 */
[----:B0-----:R-:W-:-:S05]  /*06a0*/  IMAD.WIDE R4, R0, 0x4, R4 ;  /* 0x0000000400047825 */ /* 0x001fca00078e0204 */
[----:B------:R-:W-:Y:S01]  /*06b0*/  STG.E desc[UR12][R4.64], R2 ;  /* 0x0000000204007986 */ /* 0x000fe2000c10190c */
[----:B------:R-:W-:Y:S05]  /*06c0*/  EXIT ;  /* 0x000000000000794d */ /* 0x000fea0003800000 */
.L_x_6:
[----:B------:R-:W-:-:S00]  /*06d0*/  BRA `(.L_x_6) ;  /* 0xfffffffc00fc7947 */ /* 0x000fc0000383ffff */
[----:B------:R-:W-:-:S00]  /*06e0*/  NOP ;  /* 0x0000000000007918 */ /* 0x000fc00000000000 */
        /* <DEDUP_REMOVED lines=9> */
.L_x_13:


//--------------------- .text._Z12calc_accountPiS_S_ii --------------------------
	.section	.text._Z12calc_accountPiS_S_ii,"ax",@progbits
	.align	128
        .global         _Z12calc_accountPiS_S_ii
        .type           _Z12calc_accountPiS_S_ii,@function
        .size           _Z12calc_accountPiS_S_ii,(.L_x_14 - _Z12calc_accountPiS_S_ii)
        .other          _Z12calc_accountPiS_S_ii,@"STO_CUDA_ENTRY STV_DEFAULT"
_Z12calc_accountPiS_S_ii:
.text._Z12calc_accountPiS_S_ii:
[----:B------:R-:W-:Y:S01]  /*0000*/  LDC R1, c[0x0][0x37c] ;  /* 0x0000df00ff017b82 */ /* 0x000fe20000000800 */
[----:B------:R-:W0:Y:S07]  /*0010*/  S2R R0, SR_TID.X ;  /* 0x0000000000007919 */ /* 0x000e2e0000002100 */
[----:B------:R-:W0:Y:S08]  /*0020*/  S2UR UR4, SR_CTAID.X ;  /* 0x00000000000479c3 */ /* 0x000e300000002500 */
[----:B------:R-:W0:Y:S08]  /*0030*/  LDC R9, c[0x0][0x360] ;  /* 0x0000d800ff097b82 */ /* 0x000e300000000800 */
[----:B------:R-:W1:Y:S01]  /*0040*/  LDC.64 R2, c[0x0][0x398] ;  /* 0x0000e600ff027b82 */ /* 0x000e620000000a00 */
[----:B0-----:R-:W-:Y:S01]  /*0050*/  IMAD R9, R9, UR4, R0 ;  /* 0x0000000409097c24 */ /* 0x001fe2000f8e0200 */
[----:B-1----:R-:W-:-:S04]  /*0060*/  ISETP.GE.AND P0, PT, R3, 0x1, PT ;  /* 0x000000010300780c */ /* 0x002fc80003f06270 */
[----:B------:R-:W-:-:S13]  /*0070*/  ISETP.GE.OR P0, PT, R9, R2, !P0 ;  /* 0x000000020900720c */ /* 0x000fda0004706670 */
[----:B------:R-:W-:Y:S05]  /*0080*/  @P0 EXIT ;  /* 0x000000000000094d */ /* 0x000fea0003800000 */
[C---:B------:R-:W-:Y:S01]  /*0090*/  ISETP.GE.U32.AND P1, PT, R3.reuse, 0x10, PT ;  /* 0x000000100300780c */ /* 0x040fe20003f26070 */
[----:B------:R-:W0:Y:S01]  /*00a0*/  LDCU.64 UR4, c[0x0][0x358] ;  /* 0x00006b00ff0477ac */ /* 0x000e220008000a00 */
[----:B------:R-:W-:Y:S01]  /*00b0*/  LOP3.LUT R18, R3, 0xf, RZ, 0xc0, !PT ;  /* 0x0000000f03127812 */ /* 0x000fe200078ec0ff */
[----:B------:R-:W-:Y:S01]  /*00c0*/  HFMA2 R0, -RZ, RZ, 0, 0 ;  /* 0x00000000ff007431 */ /* 0x000fe200000001ff */
[----:B------:R-:W-:Y:S02]  /*00d0*/  MOV R10, RZ ;  /* 0x000000ff000a7202 */ /* 0x000fe40000000f00 */
[----:B------:R-:W-:-:S07]  /*00e0*/  ISETP.NE.AND P0, PT, R18, RZ, PT ;  /* 0x000000ff1200720c */ /* 0x000fce0003f05270 */
[----:B------:R-:W-:Y:S06]  /*00f0*/  @!P1 BRA `(.L_x_7) ;  /* 0x0000000400689947 */ /* 0x000fec0003800000 */
[----:B------:R-:W1:Y:S01]  /*0100*/  LDC.64 R4, c[0x0][0x380] ;  /* 0x0000e000ff047b82 */ /* 0x000e620000000a00 */
[----:B------:R-:W-:Y:S02]  /*0110*/  LOP3.LUT R0, R3, 0x7ffffff0, RZ, 0xc0, !PT ;  /* 0x7ffffff003007812 */ /* 0x000fe400078ec0ff */
[----:B------:R-:W-:Y:S02]  /*0120*/  MOV R10, RZ ;  /* 0x000000ff000a7202 */ /* 0x000fe40000000f00 */
[----:B------:R-:W-:Y:S02]  /*0130*/  MOV R11, R9 ;  /* 0x00000009000b7202 */ /* 0x000fe40000000f00 */
[----:B------:R-:W-:Y:S01]  /*0140*/  IADD3 R8, PT, PT, -R0, RZ, RZ ;  /* 0x000000ff00087210 */ /* 0x000fe20007ffe1ff */
[----:B------:R-:W2:Y:S06]  /*0150*/  LDC.64 R6, c[0x0][0x388] ;  /* 0x0000e200ff067b82 */ /* 0x000eac0000000a00 */
.L_x_8:
[----:B-1-3--:R-:W-:-:S05]  /*0160*/  IMAD.WIDE R16, R11, 0x4, R4 ;  /* 0x000000040b107825 */ /* 0x00afca00078e0204 */
[----:B0-----:R-:W3:Y:S01]  /*0170*/  LDG.E R15, desc[UR4][R16.64] ;  /* 0x00000004100f7981 */ /* 0x001ee2000c1e1900 */
[----:B--2---:R-:W-:-:S04]  /*0180*/  IMAD.WIDE R12, R11, 0x4, R6 ;  /* 0x000000040b0c7825 */ /* 0x004fc800078e0206 */
[----:B------:R-:W-:Y:S01]  /*0190*/  IMAD.WIDE R20, R2, 0x4, R16 ;  /* 0x0000000402147825 */ /* 0x000fe200078e0210 */
[----:B---3--:R-:W-:-:S05]  /*01a0*/  IADD3 R19, PT, PT, R15, R10, RZ ;  /* 0x0000000a0f137210 */ /* 0x008fca0007ffe0ff */
[----:B------:R0:W-:Y:S04]  /*01b0*/  STG.E desc[UR4][R12.64], R19 ;  /* 0x000000130c007986 */ /* 0x0001e8000c101904 */
[----:B------:R-:W2:Y:S01]  /*01c0*/  LDG.E R10, desc[UR4][R20.64] ;  /* 0x00000004140a7981 */ /* 0x000ea2000c1e1900 */
[----:B------:R-:W-:-:S04]  /*01d0*/  IMAD.WIDE R14, R2, 0x4, R12 ;  /* 0x00000004020e7825 */ /* 0x000fc800078e020c */
[----:B------:R-:W-:Y:S01]  /*01e0*/  IMAD.WIDE R22, R2, 0x4, R20 ;  /* 0x0000000402167825 */ /* 0x000fe200078e0214 */
[----:B--2---:R-:W-:-:S05]  /*01f0*/  IADD3 R27, PT, PT, R19, R10, RZ ;  /* 0x0000000a131b7210 */ /* 0x004fca0007ffe0ff */
[----:B------:R1:W-:Y:S04]  /*0200*/  STG.E desc[UR4][R14.64], R27 ;  /* 0x0000001b0e007986 */ /* 0x0003e8000c101904 */
[----:B------:R-:W2:Y:S01]  /*0210*/  LDG.E R10, desc[UR4][R22.64] ;  /* 0x00000004160a7981 */ /* 0x000ea2000c1e1900 */
[----:B------:R-:W-:-:S04]  /*0220*/  IMAD.WIDE R16, R2, 0x4, R14 ;  /* 0x0000000402107825 */ /* 0x000fc800078e020e */
[----:B------:R-:W-:Y:S01]  /*0230*/  IMAD.WIDE R24, R2, 0x4, R22 ;  /* 0x0000000402187825 */ /* 0x000fe200078e0216 */
[----:B--2---:R-:W-:-:S05]  /*0240*/  IADD3 R29, PT, PT, R27, R10, RZ ;  /* 0x0000000a1b1d7210 */ /* 0x004fca0007ffe0ff */
[----:B------:R2:W-:Y:S04]  /*0250*/  STG.E desc[UR4][R16.64], R29 ;  /* 0x0000001d10007986 */ /* 0x0005e8000c101904 */
[----:B------:R-:W3:Y:S01]  /*0260*/  LDG.E R10, desc[UR4][R24.64] ;  /* 0x00000004180a7981 */ /* 0x000ee2000c1e1900 */
[----:B0-----:R-:W-:-:S04]  /*0270*/  IMAD.WIDE R12, R2, 0x4, R16 ;  /* 0x00000004020c7825 */ /* 0x001fc800078e0210 */
[----:B------:R-:W-:Y:S01]  /*0280*/  IMAD.WIDE R20, R2, 0x4, R24 ;  /* 0x0000000402147825 */ /* 0x000fe200078e0218 */
[----:B---3--:R-:W-:-:S05]  /*0290*/  IADD3 R19, PT, PT, R29, R10, RZ ;  /* 0x0000000a1d137210 */ /* 0x008fca0007ffe0ff */
[----:B------:R0:W-:Y:S04]  /*02a0*/  STG.E desc[UR4][R12.64], R19 ;  /* 0x000000130c007986 */ /* 0x0001e8000c101904 */
[----:B------:R-:W3:Y:S01]  /*02b0*/  LDG.E R10, desc[UR4][R20.64] ;  /* 0x00000004140a7981 */ /* 0x000ee2000c1e1900 */
[----:B-1----:R-:W-:-:S04]  /*02c0*/  IMAD.WIDE R14, R2, 0x4, R12 ;  /* 0x00000004020e7825 */ /* 0x002fc800078e020c */
[----:B------:R-:W-:Y:S01]  /*02d0*/  IMAD.WIDE R22, R2, 0x4, R20 ;  /* 0x0000000402167825 */ /* 0x000fe200078e0214 */
[----:B---3--:R-:W-:-:S05]  /*02e0*/  IADD3 R27, PT, PT, R19, R10, RZ ;  /* 0x0000000a131b7210 */ /* 0x008fca0007ffe0ff */
[----:B------:R1:W-:Y:S04]  /*02f0*/  STG.E desc[UR4][R14.64], R27 ;  /* 0x0000001b0e007986 */ /* 0x0003e8000c101904 */
[----:B------:R-:W3:Y:S01]  /*0300*/  LDG.E R10, desc[UR4][R22.64] ;  /* 0x00000004160a7981 */ /* 0x000ee2000c1e1900 */
[----:B--2---:R-:W-:-:S04]  /*0310*/  IMAD.WIDE R16, R2, 0x4, R14 ;  /* 0x0000000402107825 */ /* 0x004fc800078e020e */
[----:B------:R-:W-:Y:S01]  /*0320*/  IMAD.WIDE R24, R2, 0x4, R22 ;  /* 0x0000000402187825 */ /* 0x000fe200078e0216 */
[----:B---3--:R-:W-:-:S05]  /*0330*/  IADD3 R29, PT, PT, R27, R10, RZ ;  /* 0x0000000a1b1d7210 */ /* 0x008fca0007ffe0ff */
        /* <DEDUP_REMOVED lines=41> */
[----:B------:R-:W4:Y:S01]  /*05d0*/  LDG.E R10, desc[UR4][R22.64] ;  /* 0x00000004160a7981 */ /* 0x000f22000c1e1900 */
[----:B--2---:R-:W-:-:S04]  /*05e0*/  IMAD.WIDE R16, R2, 0x4, R14 ;  /* 0x0000000402107825 */ /* 0x004fc800078e020e */
[----:B------:R-:W-:Y:S01]  /*05f0*/  IMAD.WIDE R24, R2, 0x4, R22 ;  /* 0x0000000402187825 */ /* 0x000fe200078e0216 */
[----:B----4-:R-:W-:-:S05]  /*0600*/  IADD3 R29, PT, PT, R27, R10, RZ ;  /* 0x0000000a1b1d7210 */ /* 0x010fca0007ffe0ff */
[----:B------:R3:W-:Y:S04]  /*0610*/  STG.E desc[UR4][R16.64], R29 ;  /* 0x0000001d10007986 */ /* 0x0007e8000c101904 */
[----:B------:R-:W2:Y:S01]  /*0620*/  LDG.E R24, desc[UR4][R24.64] ;  /* 0x0000000418187981 */ /* 0x000ea2000c1e1900 */
[----:B------:R-:W-:Y:S01]  /*0630*/  IADD3 R8, PT, PT, R8, 0x10, RZ ;  /* 0x0000001008087810 */ /* 0x000fe20007ffe0ff */
[C---:B0-----:R-:W-:Y:S01]  /*0640*/  IMAD.WIDE R12, R2.reuse, 0x4, R16 ;  /* 0x00000004020c7825 */ /* 0x041fe200078e0210 */
[----:B------:R-:W-:Y:S02]  /*0650*/  LEA R11, R2, R11, 0x4 ;  /* 0x0000000b020b7211 */ /* 0x000fe400078e20ff */
[----:B------:R-:W-:Y:S02]  /*0660*/  ISETP.NE.AND P1, PT, R8, RZ, PT ;  /* 0x000000ff0800720c */ /* 0x000fe40003f25270 */
[----:B--2---:R-:W-:-:S05]  /*0670*/  IADD3 R10, PT, PT, R29, R24, RZ ;  /* 0x000000181d0a7210 */ /* 0x004fca0007ffe0ff */
[----:B------:R3:W-:Y:S06]  /*0680*/  STG.E desc[UR4][R12.64], R10 ;  /* 0x0000000a0c007986 */ /* 0x0007ec000c101904 */
[----:B------:R-:W-:Y:S05]  /*0690*/  @P1 BRA `(.L_x_8) ;  /* 0xfffffff800b01947 */ /* 0x000fea000383ffff */
.L_x_7:
[----:B0-----:R-:W-:Y:S05]  /*06a0*/  @!P0 EXIT ;  /* 0x000000000000894d */ /* 0x001fea0003800000 */
[----:B------:R-:W-:Y:S02]  /*06b0*/  ISETP.GE.U32.AND P0, PT, R18, 0x8, PT ;  /* 0x000000081200780c */ /* 0x000fe40003f06070 */
[----:B------:R-:W-:-:S04]  /*06c0*/  LOP3.LUT R8, R3, 0x7, RZ, 0xc0, !PT ;  /* 0x0000000703087812 */ /* 0x000fc800078ec0ff */
[----:B------:R-:W-:-:S07]  /*06d0*/  ISETP.NE.AND P1, PT, R8, RZ, PT ;  /* 0x000000ff0800720c */ /* 0x000fce0003f25270 */
[----:B------:R-:W-:Y:S06]  /*06e0*/  @!P0 BRA `(.L_x_9) ;  /* 0x0000000000b08947 */ /* 0x000fec0003800000 */
[----:B------:R-:W0:Y:S01]  /*06f0*/  LDC.64 R4, c[0x0][0x380] ;  /* 0x0000e000ff047b82 */ /* 0x000e220000000a00 */
[----:B------:R-:W-:-:S07]  /*0700*/  IMAD R11, R0, R2, R9 ;  /* 0x00000002000b7224 */ /* 0x000fce00078e0209 */
[----:B------:R-:W1:Y:S01]  /*0710*/  LDC.64 R6, c[0x0][0x388] ;  /* 0x0000e200ff067b82 */ /* 0x000e620000000a00 */
[----:B0-----:R-:W-:-:S05]  /*0720*/  IMAD.WIDE R4, R11, 0x4, R4 ;  /* 0x000000040b047825 */ /* 0x001fca00078e0204 */
[----:B---3--:R-:W2:Y:S01]  /*0730*/  LDG.E R13, desc[UR4][R4.64] ;  /* 0x00000004040d7981 */ /* 0x008ea2000c1e1900 */
[----:B-1----:R-:W-:Y:S01]  /*0740*/  IMAD.WIDE R6, R11, 0x4, R6 ;  /* 0x000000040b067825 */ /* 0x002fe200078e0206 */
[----:B--2---:R-:W-:-:S03]  /*0750*/  IADD3 R19, PT, PT, R10, R13, RZ ;  /* 0x0000000d0a137210 */ /* 0x004fc60007ffe0ff */
[C---:B------:R-:W-:Y:S02]  /*0760*/  IMAD.WIDE R10, R2.reuse, 0x4, R4 ;  /* 0x00000004020a7825 */ /* 0x040fe400078e0204 */
[----:B------:R0:W-:Y:S04]  /*0770*/  STG.E desc[UR4][R6.64], R19 ;  /* 0x0000001306007986 */ /* 0x0001e8000c101904 */
[----:B------:R-:W2:Y:S01]  /*0780*/  LDG.E R14, desc[UR4][R10.64] ;  /* 0x000000040a0e7981 */ /* 0x000ea2000c1e1900 */
[----:B------:R-:W-:Y:S01]  /*0790*/  IMAD.WIDE R12, R2, 0x4, R6 ;  /* 0x00000004020c7825 */ /* 0x000fe200078e0206 */
        /* <DEDUP_REMOVED lines=24> */
[----:B0-----:R-:W-:Y:S01]  /*0920*/  IMAD.WIDE R6, R2, 0x4, R4 ;  /* 0x0000000402067825 */ /* 0x001fe200078e0204 */
[----:B---3--:R-:W-:-:S03]  /*0930*/  IADD3 R11, PT, PT, R23, R18, RZ ;  /* 0x00000012170b7210 */ /* 0x008fc60007ffe0ff */
[C---:B------:R-:W-:Y:S02]  /*0940*/  IMAD.WIDE R18, R2.reuse, 0x4, R16 ;  /* 0x0000000402127825 */ /* 0x040fe400078e0210 */
[----:B------:R2:W-:Y:S04]  /*0950*/  STG.E desc[UR4][R6.64], R11 ;  /* 0x0000000b06007986 */ /* 0x0005e8000c101904 */
[----:B------:R-:W3:Y:S01]  /*0960*/  LDG.E R18, desc[UR4][R18.64] ;  /* 0x0000000412127981 */ /* 0x000ee2000c1e1900 */
[----:B-1----:R-:W-:Y:S01]  /*0970*/  IMAD.WIDE R12, R2, 0x4, R6 ;  /* 0x00000004020c7825 */ /* 0x002fe200078e0206 */
[----:B------:R-:W-:Y:S02]  /*0980*/  IADD3 R0, PT, PT, R0, 0x8, RZ ;  /* 0x0000000800007810 */ /* 0x000fe40007ffe0ff */
[----:B---3--:R-:W-:-:S05]  /*0990*/  IADD3 R10, PT, PT, R11, R18, RZ ;  /* 0x000000120b0a7210 */ /* 0x008fca0007ffe0ff */
[----:B------:R2:W-:Y:S02]  /*09a0*/  STG.E desc[UR4][R12.64], R10 ;  /* 0x0000000a0c007986 */ /* 0x0005e4000c101904 */
.L_x_9:
[----:B------:R-:W-:Y:S05]  /*09b0*/  @!P1 EXIT ;  /* 0x000000000000994d */ /* 0x000fea0003800000 */
[----:B------:R-:W-:Y:S02]  /*09c0*/  ISETP.GE.U32.AND P0, PT, R8, 0x4, PT ;  /* 0x000000040800780c */ /* 0x000fe40003f06070 */
[----:B------:R-:W-:-:S04]  /*09d0*/  LOP3.LUT R3, R3, 0x3, RZ, 0xc0, !PT ;  /* 0x0000000303037812 */ /* 0x000fc800078ec0ff */
[----:B------:R-:W-:-:S07]  /*09e0*/  ISETP.NE.AND P1, PT, R3, RZ, PT ;  /* 0x000000ff0300720c */ /* 0x000fce0003f25270 */
[----:B------:R-:W-:Y:S06]  /*09f0*/  @!P0 BRA `(.L_x_10) ;  /* 0x0000000000608947 */ /* 0x000fec0003800000 */
[----:B--2---:R-:W0:Y:S01]  /*0a00*/  LDC.64 R4, c[0x0][0x380] ;  /* 0x0000e000ff047b82 */ /* 0x004e220000000a00 */
[----:B---3--:R-:W-:-:S07]  /*0a10*/  IMAD R13, R0, R2, R9 ;  /* 0x00000002000d7224 */ /* 0x008fce00078e0209 */
[----:B------:R-:W1:Y:S01]  /*0a20*/  LDC.64 R6, c[0x0][0x388] ;  /* 0x0000e200ff067b82 */ /* 0x000e620000000a00 */
[----:B0-----:R-:W-:-:S05]  /*0a30*/  IMAD.WIDE R4, R13, 0x4, R4 ;  /* 0x000000040d047825 */ /* 0x001fca00078e0204 */
[----:B------:R-:W2:Y:S01]  /*0a40*/  LDG.E R11, desc[UR4][R4.64] ;  /* 0x00000004040b7981 */ /* 0x000ea2000c1e1900 */
[----:B-1----:R-:W-:Y:S01]  /*0a50*/  IMAD.WIDE R6, R13, 0x4, R6 ;  /* 0x000000040d067825 */ /* 0x002fe200078e0206 */
[----:B--2---:R-:W-:-:S03]  /*0a60*/  IADD3 R19, PT, PT, R10, R11, RZ ;  /* 0x0000000b0a137210 */ /* 0x004fc60007ffe0ff */
[C---:B------:R-:W-:Y:S02]  /*0a70*/  IMAD.WIDE R10, R2.reuse, 0x4, R4 ;  /* 0x00000004020a7825 */ /* 0x040fe400078e0204 */
        /* <DEDUP_REMOVED lines=11> */
[----:B------:R-:W2:Y:S01]  /*0b30*/  LDG.E R16, desc[UR4][R16.64] ;  /* 0x0000000410107981 */ /* 0x000ea2000c1e1900 */
[----:B0-----:R-:W-:Y:S01]  /*0b40*/  IMAD.WIDE R6, R2, 0x4, R4 ;  /* 0x0000000402067825 */ /* 0x001fe200078e0204 */
[----:B------:R-:W-:Y:S02]  /*0b50*/  IADD3 R0, PT, PT, R0, 0x4, RZ ;  /* 0x0000000400007810 */ /* 0x000fe40007ffe0ff */
[----:B--2---:R-:W-:-:S05]  /*0b60*/  IADD3 R10, PT, PT, R23, R16, RZ ;  /* 0x00000010170a7210 */ /* 0x004fca0007ffe0ff */
[----:B------:R1:W-:Y:S02]  /*0b70*/  STG.E desc[UR4][R6.64], R10 ;  /* 0x0000000a06007986 */ /* 0x0003e4000c101904 */
.L_x_10:
[----:B------:R-:W-:Y:S05]  /*0b80*/  @!P1 EXIT ;  /* 0x000000000000994d */ /* 0x000fea0003800000 */
[----:B-123--:R-:W0:Y:S01]  /*0b90*/  LDC.64 R12, c[0x0][0x380] ;  /* 0x0000e000ff0c7b82 */ /* 0x00ee220000000a00 */
[----:B------:R-:W-:Y:S01]  /*0ba0*/  IMAD R9, R0, R2, R9 ;  /* 0x0000000200097224 */ /* 0x000fe200078e0209 */
[----:B------:R-:W-:-:S06]  /*0bb0*/  IADD3 R3, PT, PT, -R3, RZ, RZ ;  /* 0x000000ff03037210 */ /* 0x000fcc0007ffe1ff */
[----:B------:R-:W1:Y:S02]  /*0bc0*/  LDC.64 R14, c[0x0][0x388] ;  /* 0x0000e200ff0e7b82 */ /* 0x000e640000000a00 */
.L_x_11:
[----:B0-----:R-:W-:-:S06]  /*0bd0*/  IMAD.WIDE R4, R9, 0x4, R12 ;  /* 0x0000000409047825 */ /* 0x001fcc00078e020c */
[----:B--2---:R-:W2:Y:S01]  /*0be0*/  LDG.E R5, desc[UR4][R4.64] ;  /* 0x0000000404057981 */ /* 0x004ea2000c1e1900 */
[----:B------:R-:W-:Y:S01]  /*0bf0*/  IADD3 R3, PT, PT, R3, 0x1, RZ ;  /* 0x0000000103037810 */ /* 0x000fe20007ffe0ff */
[C---:B-1----:R-:W-:Y:S01]  /*0c00*/  IMAD.WIDE R6, R9.reuse, 0x4, R14 ;  /* 0x0000000409067825 */ /* 0x042fe200078e020e */
[----:B------:R-:W-:Y:S02]  /*0c10*/  IADD3 R9, PT, PT, R9, R2, RZ ;  /* 0x0000000209097210 */ /* 0x000fe40007ffe0ff */
[----:B------:R-:W-:Y:S02]  /*0c20*/  ISETP.NE.AND P0, PT, R3, RZ, PT ;  /* 0x000000ff0300720c */ /* 0x000fe40003f05270 */
[----:B--2---:R-:W-:-:S05]  /*0c30*/  IADD3 R10, PT, PT, R5, R10, RZ ;  /* 0x0000000a050a7210 */ /* 0x004fca0007ffe0ff */
[----:B------:R2:W-:Y:S06]  /*0c40*/  STG.E desc[UR4][R6.64], R10 ;  /* 0x0000000a06007986 */ /* 0x0005ec000c101904 */
[----:B------:R-:W-:Y:S05]  /*0c50*/  @P0 BRA `(.L_x_11) ;  /* 0xfffffffc00dc0947 */ /* 0x000fea000383ffff */
[----:B------:R-:W-:Y:S05]  /*0c60*/  EXIT ;  /* 0x000000000000794d */ /* 0x000fea0003800000 */
.L_x_12:
        /* <DEDUP_REMOVED lines=9> */
.L_x_14:


//--------------------- .nv.shared.reserved.0     --------------------------
	.section	.nv.shared.reserved.0,"aw",@nobits
	.weak		__nv_reservedSMEM_offset_0_alias
	.size		__nv_reservedSMEM_offset_0_alias, 0, 64
	.other		__nv_reservedSMEM_offset_0_alias,@"STO_CUDA_RESERVED_SHARED STV_DEFAULT"
__nv_reservedSMEM_offset_0_alias:
	.zero		0
	.zero		64


//--------------------- .nv.constant0._Z8calc_sumPiS_ii --------------------------
	.section	.nv.constant0._Z8calc_sumPiS_ii,"a",@progbits
	.sectionflags	@""
	.align	4
.nv.constant0._Z8calc_sumPiS_ii:
	.zero		920


//--------------------- .nv.constant0._Z12calc_accountPiS_S_ii --------------------------
	.section	.nv.constant0._Z12calc_accountPiS_S_ii,"a",@progbits
	.sectionflags	@""
	.align	4
.nv.constant0._Z12calc_accountPiS_S_ii:
	.zero		928


//--------------------- SYMBOLS --------------------------

	.type		.nv.reservedSmem.offset0,@object
	.size		.nv.reservedSmem.offset0,0x4
